//
// Generated by NVIDIA NVVM Compiler
//
// Compiler Build ID: CL-36424714
// Cuda compilation tools, release 13.0, V13.0.88
// Based on NVVM 20.0.0
//

.version 9.0
.target sm_100
.address_size 64

	// .globl	_Z16transpose_kernelPKfPf

.visible .entry _Z16transpose_kernelPKfPf(
	.param .u64 .ptr .align 1 _Z16transpose_kernelPKfPf_param_0,
	.param .u64 .ptr .align 1 _Z16transpose_kernelPKfPf_param_1
)
.maxntid 256
{
	.reg .pred 	%p<2>;
	.reg .b32 	%r<46>;
	.reg .b32 	%f<2>;
	.reg .b64 	%rd<9>;

	ld.param.u64 	%rd1, [_Z16transpose_kernelPKfPf_param_0];
	ld.param.u64 	%rd2, [_Z16transpose_kernelPKfPf_param_1];
	mov.u32 	%r2, %ctaid.x;
	mov.u32 	%r3, %ntid.x;
	mov.u32 	%r4, %tid.x;
	mad.lo.s32 	%r1, %r2, %r3, %r4;
	setp.gt.s32 	%p1, %r1, 719;
	@%p1 bra 	$L__BB0_2;
	cvta.to.global.u64 	%rd3, %rd1;
	cvta.to.global.u64 	%rd4, %rd2;
	mul.hi.s32 	%r5, %r1, 715827883;
	shr.u32 	%r6, %r5, 31;
	add.s32 	%r7, %r5, %r6;
	mul.lo.s32 	%r8, %r7, 6;
	sub.s32 	%r9, %r1, %r8;
	mul.hi.s32 	%r10, %r7, 1717986919;
	shr.u32 	%r11, %r10, 31;
	shr.u32 	%r12, %r10, 1;
	add.s32 	%r13, %r12, %r11;
	mul.lo.s32 	%r14, %r13, 5;
	sub.s32 	%r15, %r7, %r14;
	mul.hi.s32 	%r16, %r1, -2004318071;
	add.s32 	%r17, %r16, %r1;
	shr.s32 	%r18, %r17, 4;
	shr.u32 	%r19, %r17, 31;
	add.s32 	%r20, %r18, %r19;
	shr.u32 	%r21, %r20, 30;
	add.s32 	%r22, %r20, %r21;
	and.b32  	%r23, %r22, 1073741820;
	sub.s32 	%r24, %r20, %r23;
	shr.s32 	%r25, %r17, 6;
	add.s32 	%r26, %r25, %r19;
	mul.hi.s32 	%r27, %r26, 1431655766;
	shr.u32 	%r28, %r27, 31;
	add.s32 	%r29, %r27, %r28;
	mul.lo.s32 	%r30, %r29, 3;
	sub.s32 	%r31, %r26, %r30;
	mul.hi.s32 	%r32, %r1, -1240768329;
	add.s32 	%r33, %r32, %r1;
	shr.u32 	%r34, %r33, 31;
	shr.s32 	%r35, %r33, 8;
	add.s32 	%r36, %r35, %r34;
	shr.u32 	%r37, %r36, 31;
	add.s32 	%r38, %r36, %r37;
	and.b32  	%r39, %r38, -2;
	sub.s32 	%r40, %r36, %r39;
	shl.b32 	%r41, %r31, 1;
	mad.lo.s32 	%r42, %r9, 6, %r40;
	add.s32 	%r43, %r42, %r41;
	mad.lo.s32 	%r44, %r15, 36, %r43;
	mad.lo.s32 	%r45, %r24, 180, %r44;
	mul.wide.s32 	%rd5, %r1, 4;
	add.s64 	%rd6, %rd3, %rd5;
	ld.global.nc.f32 	%f1, [%rd6];
	mul.wide.s32 	%rd7, %r45, 4;
	add.s64 	%rd8, %rd4, %rd7;
	st.global.f32 	[%rd8], %f1;
$L__BB0_2:
	ret;

}


// ===== COMPILED SASS (sm_100) =====

	.target	sm_100

	.elftype	@"ET_EXEC"


//--------------------- .note.nv.tkinfo           --------------------------
	.section	.note.nv.tkinfo,"",@"SHT_NOTE"
	.sectionflags	@"SHF_NOTE_NV_TKINFO"
	.tkinfo
        /*0018*/ 	.word	0x00000002
        /*0030*/ 	.string	""
        /*0030*/ 	.string	"ptxas"
        /*0030*/ 	.string	"Cuda compilation tools, release 13.0, V13.0.88"
        /*0030*/ 	.string	"Build cuda_13.0.r13.0/compiler.36424714_0"
        /*0030*/ 	.string	"-arch sm_100 -m 64 "



//--------------------- .note.nv.cuinfo           --------------------------
	.section	.note.nv.cuinfo,"",@"SHT_NOTE"
	.sectionflags	@"SHF_NOTE_NV_CUINFO"
        /*0018*/ 	.short	0x0002
        /*001a*/ 	.short	0x0064
        /*001c*/ 	.short	0x0082
	.zero		2


//--------------------- .nv.info                  --------------------------
	.section	.nv.info,"",@"SHT_CUDA_INFO"
	.align	4


	//----- nvinfo : EIATTR_REGCOUNT
	.align		4
        /*0000*/ 	.byte	0x04, 0x2f
        /*0002*/ 	.short	(.L_1 - .L_0)
	.align		4
.L_0:
        /*0004*/ 	.word	index@(_Z16transpose_kernelPKfPf)
        /*0008*/ 	.word	0x0000000f


	//----- nvinfo : EIATTR_FRAME_SIZE
	.align		4
.L_1:
        /*000c*/ 	.byte	0x04, 0x11
        /*000e*/ 	.short	(.L_3 - .L_2)
	.align		4
.L_2:
        /*0010*/ 	.word	index@(_Z16transpose_kernelPKfPf)
        /*0014*/ 	.word	0x00000000


	//----- nvinfo : EIATTR_MIN_STACK_SIZE
	.align		4
.L_3:
        /*0018*/ 	.byte	0x04, 0x12
        /*001a*/ 	.short	(.L_5 - .L_4)
	.align		4
.L_4:
        /*001c*/ 	.word	index@(_Z16transpose_kernelPKfPf)
        /*0020*/ 	.word	0x00000000
.L_5:


//--------------------- .nv.compat                --------------------------
	.section	.nv.compat,"",@"SHT_CUDA_COMPAT_INFO"
	.align	4
        /*0000*/ 	.byte	0x02, 0x09, 0x00, 0x00, 0x02, 0x02, 0x01, 0x00, 0x02, 0x05, 0x05, 0x00, 0x03, 0x07, 0x01, 0x01
        /*0010*/ 	.byte	0x02, 0x03, 0x00, 0x00, 0x02, 0x06, 0x01, 0x00, 0x04, 0x0b, 0x08, 0x00, 0x09, 0x00, 0x00, 0x00
        /*0020*/ 	.byte	0x00, 0x00, 0x00, 0x00


//--------------------- .nv.info._Z16transpose_kernelPKfPf --------------------------
	.section	.nv.info._Z16transpose_kernelPKfPf,"",@"SHT_CUDA_INFO"
	.sectionflags	@""
	.align	4


	//----- nvinfo : EIATTR_CUDA_API_VERSION
	.align		4
        /*0000*/ 	.byte	0x04, 0x37
        /*0002*/ 	.short	(.L_7 - .L_6)
.L_6:
        /*0004*/ 	.word	0x00000082


	//----- nvinfo : EIATTR_KPARAM_INFO
	.align		4
.L_7:
        /*0008*/ 	.byte	0x04, 0x17
        /*000a*/ 	.short	(.L_9 - .L_8)
.L_8:
        /*000c*/ 	.word	0x00000000
        /*0010*/ 	.short	0x0001
        /*0012*/ 	.short	0x0008
        /*0014*/ 	.byte	0x00, 0xf5, 0x21, 0x00


	//----- nvinfo : EIATTR_KPARAM_INFO
	.align		4
.L_9:
        /*0018*/ 	.byte	0x04, 0x17
        /*001a*/ 	.short	(.L_11 - .L_10)
.L_10:
        /*001c*/ 	.word	0x00000000
        /*0020*/ 	.short	0x0000
        /*0022*/ 	.short	0x0000
        /*0024*/ 	.byte	0x00, 0xf5, 0x21, 0x00


	//----- nvinfo : EIATTR_SPARSE_MMA_MASK
	.align		4
.L_11:
        /*0028*/ 	.byte	0x03, 0x50
        /*002a*/ 	.short	0x0000


	//----- nvinfo : EIATTR_MAXREG_COUNT
	.align		4
        /*002c*/ 	.byte	0x03, 0x1b
        /*002e*/ 	.short	0x00ff


	//----- nvinfo : EIATTR_MERCURY_ISA_VERSION
	.align		4
        /*0030*/ 	.byte	0x03, 0x5f
        /*0032*/ 	.short	0x0101


	//----- nvinfo : EIATTR_VRC_CTA_INIT_COUNT
	.align		4
        /*0034*/ 	.byte	0x02, 0x4a
	.zero		1
	.zero		1


	//----- nvinfo : EIATTR_EXIT_INSTR_OFFSETS
	.align		4
        /*0038*/ 	.byte	0x04, 0x1c
        /*003a*/ 	.short	(.L_13 - .L_12)


	//   ....[0]....
.L_12:
        /*003c*/ 	.word	0x00000060


	//   ....[1]....
        /*0040*/ 	.word	0x000002a0


	//----- nvinfo : EIATTR_MAX_THREADS
	.align		4
.L_13:
        /*0044*/ 	.byte	0x04, 0x05
        /*0046*/ 	.short	(.L_15 - .L_14)
.L_14:
        /*0048*/ 	.word	0x00000100
        /*004c*/ 	.word	0x00000001
        /*0050*/ 	.word	0x00000001


	//----- nvinfo : EIATTR_CBANK_PARAM_SIZE
	.align		4
.L_15:
        /*0054*/ 	.byte	0x03, 0x19
        /*0056*/ 	.short	0x0010


	//----- nvinfo : EIATTR_PARAM_CBANK
	.align		4
        /*0058*/ 	.byte	0x04, 0x0a
        /*005a*/ 	.short	(.L_17 - .L_16)
	.align		4
.L_16:
        /*005c*/ 	.word	index@(.nv.constant0._Z16transpose_kernelPKfPf)
        /*0060*/ 	.short	0x0380
        /*0062*/ 	.short	0x0010


	//----- nvinfo : EIATTR_SW_WAR
	.align		4
.L_17:
        /*0064*/ 	.byte	0x04, 0x36
        /*0066*/ 	.short	(.L_19 - .L_18)
.L_18:
        /*0068*/ 	.word	0x00000008
.L_19:


//--------------------- .nv.callgraph             --------------------------
	.section	.nv.callgraph,"",@"SHT_CUDA_CALLGRAPH"
	.align	4
	.sectionentsize	8
	.align		4
        /*0000*/ 	.word	0x00000000
	.align		4
        /*0004*/ 	.word	0xffffffff
	.align		4
        /*0008*/ 	.word	0x00000000
	.align		4
        /*000c*/ 	.word	0xfffffffe
	.align		4
        /*0010*/ 	.word	0x00000000
	.align		4
        /*0014*/ 	.word	0xfffffffd
	.align		4
        /*0018*/ 	.word	0x00000000
	.align		4
        /*001c*/ 	.word	0xfffffffc


//--------------------- .text._Z16transpose_kernelPKfPf --------------------------
	.section	.text._Z16transpose_kernelPKfPf,"ax",@progbits
	.align	128
        .global         _Z16transpose_kernelPKfPf
        .type           _Z16transpose_kernelPKfPf,@function
        .size           _Z16transpose_kernelPKfPf,(.L_x_1 - _Z16transpose_kernelPKfPf)
        .other          _Z16transpose_kernelPKfPf,@"STO_CUDA_ENTRY STV_DEFAULT"
_Z16transpose_kernelPKfPf:
.text._Z16transpose_kernelPKfPf:
[----:B------:R-:W-:Y:S01]  /*0000*/  LDC R1, c[0x0][0x37c] ;  /* 0x0000df00ff017b82 */ /* 0x000fe20000000800 */
[----:B------:R-:W0:Y:S07]  /*0010*/  S2R R5, SR_TID.X ;  /* 0x0000000000057919 */ /* 0x000e2e0000002100 */
[----:B------:R-:W0:Y:S08]  /*0020*/  S2UR UR4, SR_CTAID.X ;  /* 0x00000000000479c3 */ /* 0x000e300000002500 */
[----:B------:R-:W0:Y:S02]  /*0030*/  LDC R4, c[0x0][0x360] ;  /* 0x0000d800ff047b82 */ /* 0x000e240000000800 */
[----:B0-----:R-:W-:-:S05]  /*0040*/  IMAD R5, R4, UR4, R5 ;  /* 0x0000000404057c24 */ /* 0x001fca000f8e0205 */
[----:B------:R-:W-:-:S13]  /*0050*/  ISETP.GT.AND P0, PT, R5, 0x2cf, PT ;  /* 0x000002cf0500780c */ /* 0x000fda0003f04270 */
[----:B------:R-:W-:Y:S05]  /*0060*/  @P0 EXIT ;  /* 0x000000000000094d */ /* 0x000fea0003800000 */
[----:B------:R-:W0:Y:S01]  /*0070*/  LDC.64 R2, c[0x0][0x380] ;  /* 0x0000e000ff027b82 */ /* 0x000e220000000a00 */
[----:B------:R-:W1:Y:S01]  /*0080*/  LDCU.64 UR4, c[0x0][0x358] ;  /* 0x00006b00ff0477ac */ /* 0x000e620008000a00 */
[----:B0-----:R-:W-:-:S05]  /*0090*/  IMAD.WIDE R2, R5, 0x4, R2 ;  /* 0x0000000405027825 */ /* 0x001fca00078e0202 */
[----:B-1----:R0:W2:Y:S01]  /*00a0*/  LDG.E.CONSTANT R0, desc[UR4][R2.64] ;  /* 0x0000000402007981 */ /* 0x0020a2000c1e9900 */
[----:B------:R-:W-:-:S04]  /*00b0*/  IMAD.MOV.U32 R4, RZ, RZ, RZ ;  /* 0x000000ffff047224 */ /* 0x000fc800078e00ff */
[----:B------:R-:W-:-:S04]  /*00c0*/  IMAD.HI R6, R5, -0x49f49f49, R4 ;  /* 0xb60b60b705067827 */ /* 0x000fc800078e0204 */
[----:B------:R-:W-:Y:S01]  /*00d0*/  IMAD.HI R8, R5, -0x77777777, R4 ;  /* 0x8888888905087827 */ /* 0x000fe200078e0204 */
[----:B------:R-:W-:-:S03]  /*00e0*/  SHF.R.U32.HI R7, RZ, 0x1f, R6 ;  /* 0x0000001fff077819 */ /* 0x000fc60000011606 */
[----:B------:R-:W-:Y:S01]  /*00f0*/  IMAD.HI R4, R5, 0x2aaaaaab, RZ ;  /* 0x2aaaaaab05047827 */ /* 0x000fe200078e02ff */
[----:B------:R-:W-:Y:S02]  /*0100*/  SHF.R.U32.HI R9, RZ, 0x1f, R8 ;  /* 0x0000001fff097819 */ /* 0x000fe40000011608 */
[----:B------:R-:W-:Y:S02]  /*0110*/  LEA.HI.SX32 R7, R6, R7, 0x18 ;  /* 0x0000000706077211 */ /* 0x000fe400078fc2ff */
[----:B------:R-:W-:Y:S02]  /*0120*/  LEA.HI.SX32 R10, R8, R9, 0x1a ;  /* 0x00000009080a7211 */ /* 0x000fe400078fd2ff */
[----:B------:R-:W-:Y:S02]  /*0130*/  LEA.HI R6, R7, R7, RZ, 0x1 ;  /* 0x0000000707067211 */ /* 0x000fe400078f08ff */
[----:B------:R-:W-:Y:S01]  /*0140*/  LEA.HI R4, R4, R4, RZ, 0x1 ;  /* 0x0000000404047211 */ /* 0x000fe200078f08ff */
[----:B0-----:R-:W-:Y:S01]  /*0150*/  IMAD.HI R2, R10, 0x55555556, RZ ;  /* 0x555555560a027827 */ /* 0x001fe200078e02ff */
[----:B------:R-:W-:-:S02]  /*0160*/  LOP3.LUT R12, R6, 0xfffffffe, RZ, 0xc0, !PT ;  /* 0xfffffffe060c7812 */ /* 0x000fc400078ec0ff */
[----:B------:R-:W-:Y:S01]  /*0170*/  LEA.HI.SX32 R8, R8, R9, 0x1c ;  /* 0x0000000908087211 */ /* 0x000fe200078fe2ff */
[----:B------:R-:W-:Y:S01]  /*0180*/  IMAD.HI R6, R4, 0x66666667, RZ ;  /* 0x6666666704067827 */ /* 0x000fe200078e02ff */
[----:B------:R-:W-:Y:S02]  /*0190*/  LEA.HI R11, R2, R2, RZ, 0x1 ;  /* 0x00000002020b7211 */ /* 0x000fe400078f08ff */
[----:B------:R-:W0:Y:S01]  /*01a0*/  LDC.64 R2, c[0x0][0x388] ;  /* 0x0000e200ff027b82 */ /* 0x000e220000000a00 */
[----:B------:R-:W-:Y:S01]  /*01b0*/  IMAD.IADD R12, R7, 0x1, -R12 ;  /* 0x00000001070c7824 */ /* 0x000fe200078e0a0c */
[----:B------:R-:W-:Y:S01]  /*01c0*/  SHF.R.U32.HI R7, RZ, 0x1, R6 ;  /* 0x00000001ff077819 */ /* 0x000fe20000011606 */
[----:B------:R-:W-:Y:S02]  /*01d0*/  IMAD R5, R4, -0x6, R5 ;  /* 0xfffffffa04057824 */ /* 0x000fe400078e0205 */
[----:B------:R-:W-:Y:S01]  /*01e0*/  IMAD R11, R11, -0x3, R10 ;  /* 0xfffffffd0b0b7824 */ /* 0x000fe200078e020a */
[----:B------:R-:W-:Y:S01]  /*01f0*/  LEA.HI R7, R6, R7, RZ, 0x1 ;  /* 0x0000000706077211 */ /* 0x000fe200078f08ff */
[----:B------:R-:W-:Y:S01]  /*0200*/  IMAD R12, R5, 0x6, R12 ;  /* 0x00000006050c7824 */ /* 0x000fe200078e020c */
[----:B------:R-:W-:-:S03]  /*0210*/  LEA.HI R5, R8, R8, RZ, 0x2 ;  /* 0x0000000808057211 */ /* 0x000fc600078f10ff */
[----:B------:R-:W-:Y:S01]  /*0220*/  IMAD R7, R7, -0x5, R4 ;  /* 0xfffffffb07077824 */ /* 0x000fe200078e0204 */
[----:B------:R-:W-:Y:S02]  /*0230*/  LEA R12, R11, R12, 0x1 ;  /* 0x0000000c0b0c7211 */ /* 0x000fe400078e08ff */
[----:B------:R-:W-:-:S03]  /*0240*/  LOP3.LUT R5, R5, 0x3ffffffc, RZ, 0xc0, !PT ;  /* 0x3ffffffc05057812 */ /* 0x000fc600078ec0ff */
[----:B------:R-:W-:Y:S01]  /*0250*/  IMAD R12, R7, 0x24, R12 ;  /* 0x00000024070c7824 */ /* 0x000fe200078e020c */
[----:B------:R-:W-:-:S05]  /*0260*/  IADD3 R5, PT, PT, R8, -R5, RZ ;  /* 0x8000000508057210 */ /* 0x000fca0007ffe0ff */
[----:B------:R-:W-:-:S04]  /*0270*/  IMAD R5, R5, 0xb4, R12 ;  /* 0x000000b405057824 */ /* 0x000fc800078e020c */
[----:B0-----:R-:W-:-:S05]  /*0280*/  IMAD.WIDE R2, R5, 0x4, R2 ;  /* 0x0000000405027825 */ /* 0x001fca00078e0202 */
[----:B--2---:R-:W-:Y:S01]  /*0290*/  STG.E desc[UR4][R2.64], R0 ;  /* 0x0000000002007986 */ /* 0x004fe2000c101904 */
[----:B------:R-:W-:Y:S05]  /*02a0*/  EXIT ;  /* 0x000000000000794d */ /* 0x000fea0003800000 */
.L_x_0:
[----:B------:R-:W-:-:S00]  /*02b0*/  BRA `(.L_x_0) ;  /* 0xfffffffc00fc7947 */ /* 0x000fc0000383ffff */
[----:B------:R-:W-:-:S00]  /*02c0*/  NOP ;  /* 0x0000000000007918 */ /* 0x000fc00000000000 */
        /* <DEDUP_REMOVED lines=11> */
.L_x_1:


//--------------------- .nv.shared.reserved.0     --------------------------
	.section	.nv.shared.reserved.0,"aw",@nobits
	.weak		__nv_reservedSMEM_offset_0_alias
	.size		__nv_reservedSMEM_offset_0_alias, 0, 64
	.other		__nv_reservedSMEM_offset_0_alias,@"STO_CUDA_RESERVED_SHARED STV_DEFAULT"
__nv_reservedSMEM_offset_0_alias:
	.zero		0
	.zero		64


//--------------------- .nv.constant0._Z16transpose_kernelPKfPf --------------------------
	.section	.nv.constant0._Z16transpose_kernelPKfPf,"a",@progbits
	.sectionflags	@""
	.align	4
.nv.constant0._Z16transpose_kernelPKfPf:
	.zero		912


//--------------------- SYMBOLS --------------------------

	.type		.nv.reservedSmem.offset0,@object
	.size		.nv.reservedSmem.offset0,0x4
